//
// Generated by NVIDIA NVVM Compiler
//
// Compiler Build ID: CL-36424714
// Cuda compilation tools, release 13.0, V13.0.88
// Based on NVVM 20.0.0
//

.version 9.0
.target sm_100
.address_size 64

	// .globl	_Z10cuda_helloPiS_S_
.extern .func  (.param .b32 func_retval0) vprintf
(
	.param .b64 vprintf_param_0,
	.param .b64 vprintf_param_1
)
;
.global .align 1 .b8 $str[7] = {104, 101, 108, 108, 111, 10};

.visible .entry _Z10cuda_helloPiS_S_(
	.param .u64 .ptr .align 1 _Z10cuda_helloPiS_S__param_0,
	.param .u64 .ptr .align 1 _Z10cuda_helloPiS_S__param_1,
	.param .u64 .ptr .align 1 _Z10cuda_helloPiS_S__param_2
)
{
	.reg .b32 	%r<6>;
	.reg .b64 	%rd<9>;

	ld.param.u64 	%rd1, [_Z10cuda_helloPiS_S__param_0];
	ld.param.u64 	%rd2, [_Z10cuda_helloPiS_S__param_1];
	ld.param.u64 	%rd3, [_Z10cuda_helloPiS_S__param_2];
	cvta.to.global.u64 	%rd4, %rd3;
	cvta.to.global.u64 	%rd5, %rd2;
	cvta.to.global.u64 	%rd6, %rd1;
	ld.global.u32 	%r1, [%rd6];
	ld.global.u32 	%r2, [%rd5];
	add.s32 	%r3, %r2, %r1;
	st.global.u32 	[%rd4], %r3;
	mov.u64 	%rd7, $str;
	cvta.global.u64 	%rd8, %rd7;
	{ // callseq 0, 0
	.param .b64 param0;
	st.param.b64 	[param0], %rd8;
	.param .b64 param1;
	st.param.b64 	[param1], 0;
	.param .b32 retval0;
	call.uni (retval0), 
	vprintf, 
	(
	param0, 
	param1
	);
	ld.param.b32 	%r4, [retval0];
	} // callseq 0
	ret;

}


// ===== COMPILED SASS (sm_100) =====

	.target	sm_100

	.elftype	@"ET_EXEC"


//--------------------- .note.nv.tkinfo           --------------------------
	.section	.note.nv.tkinfo,"",@"SHT_NOTE"
	.sectionflags	@"SHF_NOTE_NV_TKINFO"
	.tkinfo
        /*0018*/ 	.word	0x00000002
        /*0030*/ 	.string	""
        /*0030*/ 	.string	"ptxas"
        /*0030*/ 	.string	"Cuda compilation tools, release 13.0, V13.0.88"
        /*0030*/ 	.string	"Build cuda_13.0.r13.0/compiler.36424714_0"
        /*0030*/ 	.string	"-arch sm_100 -m 64 "



//--------------------- .note.nv.cuinfo           --------------------------
	.section	.note.nv.cuinfo,"",@"SHT_NOTE"
	.sectionflags	@"SHF_NOTE_NV_CUINFO"
        /*0018*/ 	.short	0x0002
        /*001a*/ 	.short	0x0064
        /*001c*/ 	.short	0x0082
	.zero		2


//--------------------- .nv.info                  --------------------------
	.section	.nv.info,"",@"SHT_CUDA_INFO"
	.align	4


	//----- nvinfo : EIATTR_REGCOUNT
	.align		4
        /*0000*/ 	.byte	0x04, 0x2f
        /*0002*/ 	.short	(.L_2 - .L_1)
	.align		4
.L_1:
        /*0004*/ 	.word	index@(_Z10cuda_helloPiS_S_)
        /*0008*/ 	.word	0x00000018


	//----- nvinfo : EIATTR_FRAME_SIZE
	.align		4
.L_2:
        /*000c*/ 	.byte	0x04, 0x11
        /*000e*/ 	.short	(.L_4 - .L_3)
	.align		4
.L_3:
        /*0010*/ 	.word	index@(_Z10cuda_helloPiS_S_)
        /*0014*/ 	.word	0x00000000


	//----- nvinfo : EIATTR_MIN_STACK_SIZE
	.align		4
.L_4:
        /*0018*/ 	.byte	0x04, 0x12
        /*001a*/ 	.short	(.L_6 - .L_5)
	.align		4
.L_5:
        /*001c*/ 	.word	index@(_Z10cuda_helloPiS_S_)
        /*0020*/ 	.word	0x00000000
.L_6:


//--------------------- .nv.compat                --------------------------
	.section	.nv.compat,"",@"SHT_CUDA_COMPAT_INFO"
	.align	4
        /*0000*/ 	.byte	0x02, 0x09, 0x00, 0x00, 0x02, 0x02, 0x01, 0x00, 0x02, 0x05, 0x05, 0x00, 0x03, 0x07, 0x01, 0x01
        /*0010*/ 	.byte	0x02, 0x03, 0x00, 0x00, 0x02, 0x06, 0x01, 0x00, 0x04, 0x0b, 0x08, 0x00, 0x09, 0x00, 0x00, 0x00
        /*0020*/ 	.byte	0x00, 0x00, 0x00, 0x00


//--------------------- .nv.info._Z10cuda_helloPiS_S_ --------------------------
	.section	.nv.info._Z10cuda_helloPiS_S_,"",@"SHT_CUDA_INFO"
	.sectionflags	@""
	.align	4


	//----- nvinfo : EIATTR_CUDA_API_VERSION
	.align		4
        /*0000*/ 	.byte	0x04, 0x37
        /*0002*/ 	.short	(.L_8 - .L_7)
.L_7:
        /*0004*/ 	.word	0x00000082


	//----- nvinfo : EIATTR_KPARAM_INFO
	.align		4
.L_8:
        /*0008*/ 	.byte	0x04, 0x17
        /*000a*/ 	.short	(.L_10 - .L_9)
.L_9:
        /*000c*/ 	.word	0x00000000
        /*0010*/ 	.short	0x0002
        /*0012*/ 	.short	0x0010
        /*0014*/ 	.byte	0x00, 0xf5, 0x21, 0x00


	//----- nvinfo : EIATTR_KPARAM_INFO
	.align		4
.L_10:
        /*0018*/ 	.byte	0x04, 0x17
        /*001a*/ 	.short	(.L_12 - .L_11)
.L_11:
        /*001c*/ 	.word	0x00000000
        /*0020*/ 	.short	0x0001
        /*0022*/ 	.short	0x0008
        /*0024*/ 	.byte	0x00, 0xf5, 0x21, 0x00


	//----- nvinfo : EIATTR_KPARAM_INFO
	.align		4
.L_12:
        /*0028*/ 	.byte	0x04, 0x17
        /*002a*/ 	.short	(.L_14 - .L_13)
.L_13:
        /*002c*/ 	.word	0x00000000
        /*0030*/ 	.short	0x0000
        /*0032*/ 	.short	0x0000
        /*0034*/ 	.byte	0x00, 0xf5, 0x21, 0x00


	//----- nvinfo : EIATTR_SPARSE_MMA_MASK
	.align		4
.L_14:
        /*0038*/ 	.byte	0x03, 0x50
        /*003a*/ 	.short	0x0000


	//----- nvinfo : EIATTR_MAXREG_COUNT
	.align		4
        /*003c*/ 	.byte	0x03, 0x1b
        /*003e*/ 	.short	0x00ff


	//----- nvinfo : EIATTR_EXTERNS
	.align		4
        /*0040*/ 	.byte	0x04, 0x0f
        /*0042*/ 	.short	(.L_16 - .L_15)


	//   ....[0]....
	.align		4
.L_15:
        /*0044*/ 	.word	index@(vprintf)


	//----- nvinfo : EIATTR_MERCURY_ISA_VERSION
	.align		4
.L_16:
        /*0048*/ 	.byte	0x03, 0x5f
        /*004a*/ 	.short	0x0101


	//----- nvinfo : EIATTR_VRC_CTA_INIT_COUNT
	.align		4
        /*004c*/ 	.byte	0x02, 0x4a
	.zero		1
	.zero		1


	//----- nvinfo : EIATTR_SYSCALL_OFFSETS
	.align		4
        /*0050*/ 	.byte	0x04, 0x46
        /*0052*/ 	.short	(.L_18 - .L_17)


	//   ....[0]....
.L_17:
        /*0054*/ 	.word	0x00000100


	//----- nvinfo : EIATTR_EXIT_INSTR_OFFSETS
	.align		4
.L_18:
        /*0058*/ 	.byte	0x04, 0x1c
        /*005a*/ 	.short	(.L_20 - .L_19)


	//   ....[0]....
.L_19:
        /*005c*/ 	.word	0x00000110


	//----- nvinfo : EIATTR_CBANK_PARAM_SIZE
	.align		4
.L_20:
        /*0060*/ 	.byte	0x03, 0x19
        /*0062*/ 	.short	0x0018


	//----- nvinfo : EIATTR_PARAM_CBANK
	.align		4
        /*0064*/ 	.byte	0x04, 0x0a
        /*0066*/ 	.short	(.L_22 - .L_21)
	.align		4
.L_21:
        /*0068*/ 	.word	index@(.nv.constant0._Z10cuda_helloPiS_S_)
        /*006c*/ 	.short	0x0380
        /*006e*/ 	.short	0x0018


	//----- nvinfo : EIATTR_SW_WAR
	.align		4
.L_22:
        /*0070*/ 	.byte	0x04, 0x36
        /*0072*/ 	.short	(.L_24 - .L_23)
.L_23:
        /*0074*/ 	.word	0x00000008
.L_24:


//--------------------- .nv.callgraph             --------------------------
	.section	.nv.callgraph,"",@"SHT_CUDA_CALLGRAPH"
	.align	4
	.sectionentsize	8
	.align		4
        /*0000*/ 	.word	0x00000000
	.align		4
        /*0004*/ 	.word	0xffffffff
	.align		4
        /*0008*/ 	.word	index@(_Z10cuda_helloPiS_S_)
	.align		4
        /*000c*/ 	.word	index@(vprintf)
	.align		4
        /*0010*/ 	.word	0x00000000
	.align		4
        /*0014*/ 	.word	0xfffffffe
	.align		4
        /*0018*/ 	.word	0x00000000
	.align		4
        /*001c*/ 	.word	0xfffffffd
	.align		4
        /*0020*/ 	.word	0x00000000
	.align		4
        /*0024*/ 	.word	0xfffffffc


//--------------------- .nv.constant4             --------------------------
	.section	.nv.constant4,"a",@progbits
	.align	8
	.align		8
.nv.constant4:
        /*0000*/ 	.dword	vprintf
	.align		8
        /*0008*/ 	.dword	$str


//--------------------- .text._Z10cuda_helloPiS_S_ --------------------------
	.section	.text._Z10cuda_helloPiS_S_,"ax",@progbits
	.align	128
        .global         _Z10cuda_helloPiS_S_
        .type           _Z10cuda_helloPiS_S_,@function
        .size           _Z10cuda_helloPiS_S_,(.L_x_2 - _Z10cuda_helloPiS_S_)
        .other          _Z10cuda_helloPiS_S_,@"STO_CUDA_ENTRY STV_DEFAULT"
_Z10cuda_helloPiS_S_:
.text._Z10cuda_helloPiS_S_:
[----:B------:R-:W0:Y:S08]  /*0000*/  LDC R1, c[0x0][0x37c] ;  /* 0x0000df00ff017b82 */ /* 0x000e300000000800 */
[----:B------:R-:W1:Y:S01]  /*0010*/  LDC.64 R2, c[0x0][0x380] ;  /* 0x0000e000ff027b82 */ /* 0x000e620000000a00 */
[----:B------:R-:W1:Y:S07]  /*0020*/  LDCU.64 UR4, c[0x0][0x358] ;  /* 0x00006b00ff0477ac */ /* 0x000e6e0008000a00 */
[----:B------:R-:W2:Y:S08]  /*0030*/  LDC.64 R8, c[0x0][0x388] ;  /* 0x0000e200ff087b82 */ /* 0x000eb00000000a00 */
[----:B------:R-:W3:Y:S01]  /*0040*/  LDC.64 R10, c[0x0][0x390] ;  /* 0x0000e400ff0a7b82 */ /* 0x000ee20000000a00 */
[----:B------:R-:W-:Y:S01]  /*0050*/  MOV R12, 0x0 ;  /* 0x00000000000c7802 */ /* 0x000fe20000000f00 */
[----:B------:R-:W4:Y:S01]  /*0060*/  LDCU.64 UR6, c[0x4][0x8] ;  /* 0x01000100ff0677ac */ /* 0x000f220008000a00 */
[----:B-1----:R-:W5:Y:S04]  /*0070*/  LDG.E R0, desc[UR4][R2.64] ;  /* 0x0000000402007981 */ /* 0x002f68000c1e1900 */
[----:B--2---:R-:W5:Y:S01]  /*0080*/  LDG.E R9, desc[UR4][R8.64] ;  /* 0x0000000408097981 */ /* 0x004f62000c1e1900 */
[----:B------:R-:W1:Y:S01]  /*0090*/  LDC.64 R12, c[0x4][R12] ;  /* 0x010000000c0c7b82 */ /* 0x000e620000000a00 */
[----:B------:R-:W-:Y:S01]  /*00a0*/  CS2R R6, SRZ ;  /* 0x0000000000067805 */ /* 0x000fe2000001ff00 */
[----:B----4-:R-:W-:-:S02]  /*00b0*/  IMAD.U32 R4, RZ, RZ, UR6 ;  /* 0x00000006ff047e24 */ /* 0x010fc4000f8e00ff */
[----:B------:R-:W-:Y:S02]  /*00c0*/  IMAD.U32 R5, RZ, RZ, UR7 ;  /* 0x00000007ff057e24 */ /* 0x000fe4000f8e00ff */
[----:B-----5:R-:W-:-:S05]  /*00d0*/  IMAD.IADD R0, R0, 0x1, R9 ;  /* 0x0000000100007824 */ /* 0x020fca00078e0209 */
[----:B01-3--:R2:W-:Y:S02]  /*00e0*/  STG.E desc[UR4][R10.64], R0 ;  /* 0x000000000a007986 */ /* 0x00b5e4000c101904 */
[----:B------:R-:W-:-:S07]  /*00f0*/  LEPC R20, `(.L_x_0) ;  /* 0x000000001014794e */ /* 0x000fce0000000000 */
[----:B--2---:R-:W-:Y:S05]  /*0100*/  CALL.ABS.NOINC R12 ;  /* 0x000000000c007343 */ /* 0x004fea0003c00000 */
.L_x_0:
[----:B------:R-:W-:Y:S05]  /*0110*/  EXIT ;  /* 0x000000000000794d */ /* 0x000fea0003800000 */
.L_x_1:
[----:B------:R-:W-:-:S00]  /*0120*/  BRA `(.L_x_1) ;  /* 0xfffffffc00fc7947 */ /* 0x000fc0000383ffff */
[----:B------:R-:W-:-:S00]  /*0130*/  NOP ;  /* 0x0000000000007918 */ /* 0x000fc00000000000 */
        /* <DEDUP_REMOVED lines=12> */
.L_x_2:


//--------------------- .nv.global.init           --------------------------
	.section	.nv.global.init,"aw",@progbits
.nv.global.init:
	.type		$str,@object
	.size		$str,(.L_0 - $str)
$str:
        /*0000*/ 	.byte	0x68, 0x65, 0x6c, 0x6c, 0x6f, 0x0a, 0x00
.L_0:


//--------------------- .nv.shared.reserved.0     --------------------------
	.section	.nv.shared.reserved.0,"aw",@nobits
	.weak		__nv_reservedSMEM_offset_0_alias
	.size		__nv_reservedSMEM_offset_0_alias, 0, 64
	.other		__nv_reservedSMEM_offset_0_alias,@"STO_CUDA_RESERVED_SHARED STV_DEFAULT"
__nv_reservedSMEM_offset_0_alias:
	.zero		0
	.zero		64


//--------------------- .nv.constant0._Z10cuda_helloPiS_S_ --------------------------
	.section	.nv.constant0._Z10cuda_helloPiS_S_,"a",@progbits
	.sectionflags	@""
	.align	4
.nv.constant0._Z10cuda_helloPiS_S_:
	.zero		920


//--------------------- SYMBOLS --------------------------

	.type		.nv.reservedSmem.offset0,@object
	.size		.nv.reservedSmem.offset0,0x4
	.type		vprintf,@function
